//
// Generated by NVIDIA NVVM Compiler
//
// Compiler Build ID: CL-36424714
// Cuda compilation tools, release 13.0, V13.0.88
// Based on NVVM 20.0.0
//

.version 9.0
.target sm_100
.address_size 64

	// .globl	_Z8gpu_findP4DataP4statiiijPi
.extern .func  (.param .b32 func_retval0) vprintf
(
	.param .b64 vprintf_param_0,
	.param .b64 vprintf_param_1
)
;
.extern .func  (.param .b64 func_retval0) malloc
(
	.param .b64 malloc_param_0
)
;
.global .align 1 .b8 $str$3[14] = {99, 111, 117, 110, 116, 91, 37, 100, 93, 58, 37, 100, 10};

.visible .entry _Z8gpu_findP4DataP4statiiijPi(
	.param .u64 .ptr .align 1 _Z8gpu_findP4DataP4statiiijPi_param_0,
	.param .u64 .ptr .align 1 _Z8gpu_findP4DataP4statiiijPi_param_1,
	.param .u32 _Z8gpu_findP4DataP4statiiijPi_param_2,
	.param .u32 _Z8gpu_findP4DataP4statiiijPi_param_3,
	.param .u32 _Z8gpu_findP4DataP4statiiijPi_param_4,
	.param .u32 _Z8gpu_findP4DataP4statiiijPi_param_5,
	.param .u64 .ptr .align 1 _Z8gpu_findP4DataP4statiiijPi_param_6
)
{
	.local .align 8 .b8 	__local_depot0[8];
	.reg .b64 	%SP;
	.reg .b64 	%SPL;
	.reg .pred 	%p<17>;
	.reg .b16 	%rs<2>;
	.reg .b32 	%r<110>;
	.reg .b64 	%rd<112>;

	mov.u64 	%SPL, __local_depot0;
	cvta.local.u64 	%SP, %SPL;
	ld.param.u64 	%rd14, [_Z8gpu_findP4DataP4statiiijPi_param_0];
	ld.param.u32 	%r22, [_Z8gpu_findP4DataP4statiiijPi_param_2];
	ld.param.u32 	%r24, [_Z8gpu_findP4DataP4statiiijPi_param_3];
	ld.param.u32 	%r23, [_Z8gpu_findP4DataP4statiiijPi_param_4];
	cvta.to.global.u64 	%rd1, %rd14;
	mov.u32 	%r1, %tid.x;
	mov.u32 	%r2, %ctaid.x;
	bar.sync 	0;
	mul.wide.s32 	%rd2, %r24, 4;
	{ // callseq 0, 0
	.param .b64 param0;
	st.param.b64 	[param0], %rd2;
	.param .b64 retval0;
	call.uni (retval0), 
	malloc, 
	(
	param0
	);
	ld.param.b64 	%rd15, [retval0];
	} // callseq 0
	mul.wide.s32 	%rd16, %r22, 4;
	{ // callseq 1, 0
	.param .b64 param0;
	st.param.b64 	[param0], %rd16;
	.param .b64 retval0;
	call.uni (retval0), 
	malloc, 
	(
	param0
	);
	ld.param.b64 	%rd17, [retval0];
	} // callseq 1
	setp.eq.s32 	%p1, %r24, 0;
	@%p1 bra 	$L__BB0_3;
	mov.b64 	%rd109, 0;
$L__BB0_2:
	add.s64 	%rd19, %rd15, %rd109;
	mov.b16 	%rs1, 0;
	st.u8 	[%rd19], %rs1;
	add.s64 	%rd109, %rd109, 1;
	setp.lt.u64 	%p2, %rd109, %rd2;
	@%p2 bra 	$L__BB0_2;
$L__BB0_3:
	mov.u32 	%r3, %ntid.x;
	mad.lo.s32 	%r104, %r1, %r3, %r2;
	setp.ge.s32 	%p3, %r104, %r23;
	@%p3 bra 	$L__BB0_21;
	setp.gt.s32 	%p4, %r22, 0;
	mov.u32 	%r25, %nctaid.x;
	mul.lo.s32 	%r5, %r3, %r25;
	@%p4 bra 	$L__BB0_5;
	bra.uni 	$L__BB0_20;
$L__BB0_5:
	and.b32  	%r6, %r22, 15;
	and.b32  	%r7, %r22, 7;
	and.b32  	%r8, %r22, 2147483632;
	and.b32  	%r9, %r22, 3;
	neg.s32 	%r10, %r8;
$L__BB0_6:
	setp.lt.u32 	%p6, %r22, 16;
	mul.wide.s32 	%rd26, %r104, 16;
	add.s64 	%rd7, %rd1, %rd26;
	ld.global.u32 	%r47, [%rd7];
	and.b32  	%r48, %r47, 31;
	mov.b32 	%r49, 1;
	shl.b32 	%r50, %r49, %r48;
	shr.s32 	%r51, %r47, 31;
	shr.u32 	%r52, %r51, 27;
	add.s32 	%r53, %r47, %r52;
	shr.s32 	%r54, %r53, 5;
	mul.wide.s32 	%rd27, %r54, 4;
	add.s64 	%rd28, %rd15, %rd27;
	ld.u32 	%r55, [%rd28];
	or.b32  	%r56, %r50, %r55;
	st.u32 	[%rd28], %r56;
	mov.b32 	%r107, 0;
	@%p6 bra 	$L__BB0_9;
	mov.b64 	%rd111, 0;
	mov.u64 	%rd110, %rd17;
	mov.u32 	%r105, %r10;
$L__BB0_8:
	.pragma "nounroll";
	ld.global.u64 	%rd30, [%rd7+8];
	add.s64 	%rd31, %rd30, %rd111;
	ld.u32 	%r57, [%rd31];
	st.u32 	[%rd110], %r57;
	ld.global.u64 	%rd32, [%rd7+8];
	add.s64 	%rd33, %rd32, %rd111;
	ld.u32 	%r58, [%rd33+4];
	st.u32 	[%rd110+4], %r58;
	ld.global.u64 	%rd34, [%rd7+8];
	add.s64 	%rd35, %rd34, %rd111;
	ld.u32 	%r59, [%rd35+8];
	st.u32 	[%rd110+8], %r59;
	ld.global.u64 	%rd36, [%rd7+8];
	add.s64 	%rd37, %rd36, %rd111;
	ld.u32 	%r60, [%rd37+12];
	st.u32 	[%rd110+12], %r60;
	ld.global.u64 	%rd38, [%rd7+8];
	add.s64 	%rd39, %rd38, %rd111;
	ld.u32 	%r61, [%rd39+16];
	st.u32 	[%rd110+16], %r61;
	ld.global.u64 	%rd40, [%rd7+8];
	add.s64 	%rd41, %rd40, %rd111;
	ld.u32 	%r62, [%rd41+20];
	st.u32 	[%rd110+20], %r62;
	ld.global.u64 	%rd42, [%rd7+8];
	add.s64 	%rd43, %rd42, %rd111;
	ld.u32 	%r63, [%rd43+24];
	st.u32 	[%rd110+24], %r63;
	ld.global.u64 	%rd44, [%rd7+8];
	add.s64 	%rd45, %rd44, %rd111;
	ld.u32 	%r64, [%rd45+28];
	st.u32 	[%rd110+28], %r64;
	ld.global.u64 	%rd46, [%rd7+8];
	add.s64 	%rd47, %rd46, %rd111;
	ld.u32 	%r65, [%rd47+32];
	st.u32 	[%rd110+32], %r65;
	ld.global.u64 	%rd48, [%rd7+8];
	add.s64 	%rd49, %rd48, %rd111;
	ld.u32 	%r66, [%rd49+36];
	st.u32 	[%rd110+36], %r66;
	ld.global.u64 	%rd50, [%rd7+8];
	add.s64 	%rd51, %rd50, %rd111;
	ld.u32 	%r67, [%rd51+40];
	st.u32 	[%rd110+40], %r67;
	ld.global.u64 	%rd52, [%rd7+8];
	add.s64 	%rd53, %rd52, %rd111;
	ld.u32 	%r68, [%rd53+44];
	st.u32 	[%rd110+44], %r68;
	ld.global.u64 	%rd54, [%rd7+8];
	add.s64 	%rd55, %rd54, %rd111;
	ld.u32 	%r69, [%rd55+48];
	st.u32 	[%rd110+48], %r69;
	ld.global.u64 	%rd56, [%rd7+8];
	add.s64 	%rd57, %rd56, %rd111;
	ld.u32 	%r70, [%rd57+52];
	st.u32 	[%rd110+52], %r70;
	ld.global.u64 	%rd58, [%rd7+8];
	add.s64 	%rd59, %rd58, %rd111;
	ld.u32 	%r71, [%rd59+56];
	st.u32 	[%rd110+56], %r71;
	ld.global.u64 	%rd60, [%rd7+8];
	add.s64 	%rd61, %rd60, %rd111;
	ld.u32 	%r72, [%rd61+60];
	st.u32 	[%rd110+60], %r72;
	add.s32 	%r105, %r105, 16;
	add.s64 	%rd111, %rd111, 64;
	add.s64 	%rd110, %rd110, 64;
	setp.ne.s32 	%p7, %r105, 0;
	mov.u32 	%r107, %r8;
	@%p7 bra 	$L__BB0_8;
$L__BB0_9:
	setp.eq.s32 	%p8, %r6, 0;
	@%p8 bra 	$L__BB0_19;
	add.s32 	%r73, %r6, -1;
	setp.lt.u32 	%p9, %r73, 7;
	@%p9 bra 	$L__BB0_12;
	ld.global.u64 	%rd62, [%rd7+8];
	mul.wide.u32 	%rd63, %r107, 4;
	add.s64 	%rd64, %rd62, %rd63;
	ld.u32 	%r74, [%rd64];
	add.s64 	%rd65, %rd17, %rd63;
	st.u32 	[%rd65], %r74;
	ld.global.u64 	%rd66, [%rd7+8];
	add.s64 	%rd67, %rd66, %rd63;
	ld.u32 	%r75, [%rd67+4];
	st.u32 	[%rd65+4], %r75;
	ld.global.u64 	%rd68, [%rd7+8];
	add.s64 	%rd69, %rd68, %rd63;
	ld.u32 	%r76, [%rd69+8];
	st.u32 	[%rd65+8], %r76;
	ld.global.u64 	%rd70, [%rd7+8];
	add.s64 	%rd71, %rd70, %rd63;
	ld.u32 	%r77, [%rd71+12];
	st.u32 	[%rd65+12], %r77;
	ld.global.u64 	%rd72, [%rd7+8];
	add.s64 	%rd73, %rd72, %rd63;
	ld.u32 	%r78, [%rd73+16];
	st.u32 	[%rd65+16], %r78;
	ld.global.u64 	%rd74, [%rd7+8];
	add.s64 	%rd75, %rd74, %rd63;
	ld.u32 	%r79, [%rd75+20];
	st.u32 	[%rd65+20], %r79;
	ld.global.u64 	%rd76, [%rd7+8];
	add.s64 	%rd77, %rd76, %rd63;
	ld.u32 	%r80, [%rd77+24];
	st.u32 	[%rd65+24], %r80;
	ld.global.u64 	%rd78, [%rd7+8];
	add.s64 	%rd79, %rd78, %rd63;
	ld.u32 	%r81, [%rd79+28];
	st.u32 	[%rd65+28], %r81;
	add.s32 	%r107, %r107, 8;
$L__BB0_12:
	setp.eq.s32 	%p10, %r7, 0;
	@%p10 bra 	$L__BB0_19;
	add.s32 	%r82, %r7, -1;
	setp.lt.u32 	%p11, %r82, 3;
	@%p11 bra 	$L__BB0_15;
	ld.global.u64 	%rd80, [%rd7+8];
	mul.wide.u32 	%rd81, %r107, 4;
	add.s64 	%rd82, %rd80, %rd81;
	ld.u32 	%r83, [%rd82];
	add.s64 	%rd83, %rd17, %rd81;
	st.u32 	[%rd83], %r83;
	ld.global.u64 	%rd84, [%rd7+8];
	add.s64 	%rd85, %rd84, %rd81;
	ld.u32 	%r84, [%rd85+4];
	st.u32 	[%rd83+4], %r84;
	ld.global.u64 	%rd86, [%rd7+8];
	add.s64 	%rd87, %rd86, %rd81;
	ld.u32 	%r85, [%rd87+8];
	st.u32 	[%rd83+8], %r85;
	ld.global.u64 	%rd88, [%rd7+8];
	add.s64 	%rd89, %rd88, %rd81;
	ld.u32 	%r86, [%rd89+12];
	st.u32 	[%rd83+12], %r86;
	add.s32 	%r107, %r107, 4;
$L__BB0_15:
	setp.eq.s32 	%p12, %r9, 0;
	@%p12 bra 	$L__BB0_19;
	setp.eq.s32 	%p13, %r9, 1;
	ld.global.u64 	%rd90, [%rd7+8];
	mul.wide.u32 	%rd91, %r107, 4;
	add.s64 	%rd92, %rd90, %rd91;
	ld.u32 	%r87, [%rd92];
	add.s64 	%rd12, %rd17, %rd91;
	st.u32 	[%rd12], %r87;
	@%p13 bra 	$L__BB0_19;
	setp.eq.s32 	%p14, %r9, 2;
	ld.global.u64 	%rd93, [%rd7+8];
	add.s64 	%rd95, %rd93, %rd91;
	ld.u32 	%r88, [%rd95+4];
	st.u32 	[%rd12+4], %r88;
	@%p14 bra 	$L__BB0_19;
	ld.global.u64 	%rd96, [%rd7+8];
	add.s64 	%rd98, %rd96, %rd91;
	ld.u32 	%r89, [%rd98+8];
	st.u32 	[%rd12+8], %r89;
$L__BB0_19:
	ld.global.u32 	%r90, [%rd7];
	and.b32  	%r91, %r90, 31;
	mov.b32 	%r92, 1;
	shl.b32 	%r93, %r92, %r91;
	not.b32 	%r94, %r93;
	shr.s32 	%r95, %r90, 31;
	shr.u32 	%r96, %r95, 27;
	add.s32 	%r97, %r90, %r96;
	shr.s32 	%r98, %r97, 5;
	mul.wide.s32 	%rd99, %r98, 4;
	add.s64 	%rd100, %rd15, %rd99;
	ld.u32 	%r99, [%rd100];
	and.b32  	%r100, %r99, %r94;
	st.u32 	[%rd100], %r100;
	add.s32 	%r104, %r104, %r5;
	setp.lt.s32 	%p15, %r104, %r23;
	@%p15 bra 	$L__BB0_6;
	bra.uni 	$L__BB0_21;
$L__BB0_20:
	mul.wide.s32 	%rd20, %r104, 16;
	add.s64 	%rd21, %rd1, %rd20;
	ld.global.u32 	%r26, [%rd21];
	and.b32  	%r27, %r26, 31;
	mov.b32 	%r28, 1;
	shl.b32 	%r29, %r28, %r27;
	shr.s32 	%r30, %r26, 31;
	shr.u32 	%r31, %r30, 27;
	add.s32 	%r32, %r26, %r31;
	shr.s32 	%r33, %r32, 5;
	mul.wide.s32 	%rd22, %r33, 4;
	add.s64 	%rd23, %rd15, %rd22;
	ld.u32 	%r34, [%rd23];
	or.b32  	%r35, %r29, %r34;
	st.u32 	[%rd23], %r35;
	ld.global.u32 	%r36, [%rd21];
	and.b32  	%r37, %r36, 31;
	shl.b32 	%r38, %r28, %r37;
	not.b32 	%r39, %r38;
	shr.s32 	%r40, %r36, 31;
	shr.u32 	%r41, %r40, 27;
	add.s32 	%r42, %r36, %r41;
	shr.s32 	%r43, %r42, 5;
	mul.wide.s32 	%rd24, %r43, 4;
	add.s64 	%rd25, %rd15, %rd24;
	ld.u32 	%r44, [%rd25];
	and.b32  	%r45, %r44, %r39;
	st.u32 	[%rd25], %r45;
	add.s32 	%r104, %r104, %r5;
	setp.lt.s32 	%p5, %r104, %r23;
	@%p5 bra 	$L__BB0_20;
$L__BB0_21:
	bar.sync 	0;
	setp.ne.s32 	%p16, %r1, 0;
	@%p16 bra 	$L__BB0_23;
	ld.param.u64 	%rd108, [_Z8gpu_findP4DataP4statiiijPi_param_6];
	cvta.to.global.u64 	%rd101, %rd108;
	mul.wide.u32 	%rd102, %r2, 4;
	add.s64 	%rd103, %rd101, %rd102;
	mov.b32 	%r101, 0;
	st.global.u32 	[%rd103], %r101;
	add.u64 	%rd104, %SP, 0;
	add.u64 	%rd105, %SPL, 0;
	st.local.v2.u32 	[%rd105], {%r2, %r101};
	mov.u64 	%rd106, $str$3;
	cvta.global.u64 	%rd107, %rd106;
	{ // callseq 2, 0
	.param .b64 param0;
	st.param.b64 	[param0], %rd107;
	.param .b64 param1;
	st.param.b64 	[param1], %rd104;
	.param .b32 retval0;
	call.uni (retval0), 
	vprintf, 
	(
	param0, 
	param1
	);
	ld.param.b32 	%r102, [retval0];
	} // callseq 2
$L__BB0_23:
	ret;

}


// ===== COMPILED SASS (sm_100) =====

	.target	sm_100

	.elftype	@"ET_EXEC"


//--------------------- .note.nv.tkinfo           --------------------------
	.section	.note.nv.tkinfo,"",@"SHT_NOTE"
	.sectionflags	@"SHF_NOTE_NV_TKINFO"
	.tkinfo
        /*0018*/ 	.word	0x00000002
        /*0030*/ 	.string	""
        /*0030*/ 	.string	"ptxas"
        /*0030*/ 	.string	"Cuda compilation tools, release 13.0, V13.0.88"
        /*0030*/ 	.string	"Build cuda_13.0.r13.0/compiler.36424714_0"
        /*0030*/ 	.string	"-arch sm_100 -m 64 "



//--------------------- .note.nv.cuinfo           --------------------------
	.section	.note.nv.cuinfo,"",@"SHT_NOTE"
	.sectionflags	@"SHF_NOTE_NV_CUINFO"
        /*0018*/ 	.short	0x0002
        /*001a*/ 	.short	0x0064
        /*001c*/ 	.short	0x0082
	.zero		2


//--------------------- .nv.info                  --------------------------
	.section	.nv.info,"",@"SHT_CUDA_INFO"
	.align	4


	//----- nvinfo : EIATTR_REGCOUNT
	.align		4
        /*0000*/ 	.byte	0x04, 0x2f
        /*0002*/ 	.short	(.L_2 - .L_1)
	.align		4
.L_1:
        /*0004*/ 	.word	index@(_Z8gpu_findP4DataP4statiiijPi)
        /*0008*/ 	.word	0x00000020


	//----- nvinfo : EIATTR_FRAME_SIZE
	.align		4
.L_2:
        /*000c*/ 	.byte	0x04, 0x11
        /*000e*/ 	.short	(.L_4 - .L_3)
	.align		4
.L_3:
        /*0010*/ 	.word	index@(_Z8gpu_findP4DataP4statiiijPi)
        /*0014*/ 	.word	0x00000008


	//----- nvinfo : EIATTR_MIN_STACK_SIZE
	.align		4
.L_4:
        /*0018*/ 	.byte	0x04, 0x12
        /*001a*/ 	.short	(.L_6 - .L_5)
	.align		4
.L_5:
        /*001c*/ 	.word	index@(_Z8gpu_findP4DataP4statiiijPi)
        /*0020*/ 	.word	0x00000008
.L_6:


//--------------------- .nv.compat                --------------------------
	.section	.nv.compat,"",@"SHT_CUDA_COMPAT_INFO"
	.align	4
        /*0000*/ 	.byte	0x02, 0x09, 0x00, 0x00, 0x02, 0x02, 0x01, 0x00, 0x02, 0x05, 0x05, 0x00, 0x03, 0x07, 0x01, 0x01
        /*0010*/ 	.byte	0x02, 0x03, 0x00, 0x00, 0x02, 0x06, 0x01, 0x00, 0x04, 0x0b, 0x08, 0x00, 0x09, 0x00, 0x00, 0x00
        /*0020*/ 	.byte	0x00, 0x00, 0x00, 0x00


//--------------------- .nv.info._Z8gpu_findP4DataP4statiiijPi --------------------------
	.section	.nv.info._Z8gpu_findP4DataP4statiiijPi,"",@"SHT_CUDA_INFO"
	.sectionflags	@""
	.align	4


	//----- nvinfo : EIATTR_CUDA_API_VERSION
	.align		4
        /*0000*/ 	.byte	0x04, 0x37
        /*0002*/ 	.short	(.L_8 - .L_7)
.L_7:
        /*0004*/ 	.word	0x00000082


	//----- nvinfo : EIATTR_KPARAM_INFO
	.align		4
.L_8:
        /*0008*/ 	.byte	0x04, 0x17
        /*000a*/ 	.short	(.L_10 - .L_9)
.L_9:
        /*000c*/ 	.word	0x00000000
        /*0010*/ 	.short	0x0006
        /*0012*/ 	.short	0x0020
        /*0014*/ 	.byte	0x00, 0xf5, 0x21, 0x00


	//----- nvinfo : EIATTR_KPARAM_INFO
	.align		4
.L_10:
        /*0018*/ 	.byte	0x04, 0x17
        /*001a*/ 	.short	(.L_12 - .L_11)
.L_11:
        /*001c*/ 	.word	0x00000000
        /*0020*/ 	.short	0x0005
        /*0022*/ 	.short	0x001c
        /*0024*/ 	.byte	0x00, 0xf0, 0x11, 0x00


	//----- nvinfo : EIATTR_KPARAM_INFO
	.align		4
.L_12:
        /*0028*/ 	.byte	0x04, 0x17
        /*002a*/ 	.short	(.L_14 - .L_13)
.L_13:
        /*002c*/ 	.word	0x00000000
        /*0030*/ 	.short	0x0004
        /*0032*/ 	.short	0x0018
        /*0034*/ 	.byte	0x00, 0xf0, 0x11, 0x00


	//----- nvinfo : EIATTR_KPARAM_INFO
	.align		4
.L_14:
        /*0038*/ 	.byte	0x04, 0x17
        /*003a*/ 	.short	(.L_16 - .L_15)
.L_15:
        /*003c*/ 	.word	0x00000000
        /*0040*/ 	.short	0x0003
        /*0042*/ 	.short	0x0014
        /*0044*/ 	.byte	0x00, 0xf0, 0x11, 0x00


	//----- nvinfo : EIATTR_KPARAM_INFO
	.align		4
.L_16:
        /*0048*/ 	.byte	0x04, 0x17
        /*004a*/ 	.short	(.L_18 - .L_17)
.L_17:
        /*004c*/ 	.word	0x00000000
        /*0050*/ 	.short	0x0002
        /*0052*/ 	.short	0x0010
        /*0054*/ 	.byte	0x00, 0xf0, 0x11, 0x00


	//----- nvinfo : EIATTR_KPARAM_INFO
	.align		4
.L_18:
        /*0058*/ 	.byte	0x04, 0x17
        /*005a*/ 	.short	(.L_20 - .L_19)
.L_19:
        /*005c*/ 	.word	0x00000000
        /*0060*/ 	.short	0x0001
        /*0062*/ 	.short	0x0008
        /*0064*/ 	.byte	0x00, 0xf5, 0x21, 0x00


	//----- nvinfo : EIATTR_KPARAM_INFO
	.align		4
.L_20:
        /*0068*/ 	.byte	0x04, 0x17
        /*006a*/ 	.short	(.L_22 - .L_21)
.L_21:
        /*006c*/ 	.word	0x00000000
        /*0070*/ 	.short	0x0000
        /*0072*/ 	.short	0x0000
        /*0074*/ 	.byte	0x00, 0xf5, 0x21, 0x00


	//----- nvinfo : EIATTR_SPARSE_MMA_MASK
	.align		4
.L_22:
        /*0078*/ 	.byte	0x03, 0x50
        /*007a*/ 	.short	0x0000


	//----- nvinfo : EIATTR_MAXREG_COUNT
	.align		4
        /*007c*/ 	.byte	0x03, 0x1b
        /*007e*/ 	.short	0x00ff


	//----- nvinfo : EIATTR_NUM_BARRIERS
	.align		4
        /*0080*/ 	.byte	0x02, 0x4c
        /*0082*/ 	.byte	0x01
	.zero		1


	//----- nvinfo : EIATTR_EXTERNS
	.align		4
        /*0084*/ 	.byte	0x04, 0x0f
        /*0086*/ 	.short	(.L_24 - .L_23)


	//   ....[0]....
	.align		4
.L_23:
        /*0088*/ 	.word	index@(vprintf)


	//   ....[1]....
	.align		4
        /*008c*/ 	.word	index@(malloc)


	//----- nvinfo : EIATTR_MERCURY_ISA_VERSION
	.align		4
.L_24:
        /*0090*/ 	.byte	0x03, 0x5f
        /*0092*/ 	.short	0x0101


	//----- nvinfo : EIATTR_VRC_CTA_INIT_COUNT
	.align		4
        /*0094*/ 	.byte	0x02, 0x4a
	.zero		1
	.zero		1


	//----- nvinfo : EIATTR_SYSCALL_OFFSETS
	.align		4
        /*0098*/ 	.byte	0x04, 0x46
        /*009a*/ 	.short	(.L_26 - .L_25)


	//   ....[0]....
.L_25:
        /*009c*/ 	.word	0x000000f0


	//   ....[1]....
        /*00a0*/ 	.word	0x000001c0


	//   ....[2]....
        /*00a4*/ 	.word	0x000018d0


	//----- nvinfo : EIATTR_EXIT_INSTR_OFFSETS
	.align		4
.L_26:
        /*00a8*/ 	.byte	0x04, 0x1c
        /*00aa*/ 	.short	(.L_28 - .L_27)


	//   ....[0]....
.L_27:
        /*00ac*/ 	.word	0x000017d0


	//   ....[1]....
        /*00b0*/ 	.word	0x000018e0


	//----- nvinfo : EIATTR_CRS_STACK_SIZE
	.align		4
.L_28:
        /*00b4*/ 	.byte	0x04, 0x1e
        /*00b6*/ 	.short	(.L_30 - .L_29)
.L_29:
        /*00b8*/ 	.word	0x00000000


	//----- nvinfo : EIATTR_CBANK_PARAM_SIZE
	.align		4
.L_30:
        /*00bc*/ 	.byte	0x03, 0x19
        /*00be*/ 	.short	0x0028


	//----- nvinfo : EIATTR_PARAM_CBANK
	.align		4
        /*00c0*/ 	.byte	0x04, 0x0a
        /*00c2*/ 	.short	(.L_32 - .L_31)
	.align		4
.L_31:
        /*00c4*/ 	.word	index@(.nv.constant0._Z8gpu_findP4DataP4statiiijPi)
        /*00c8*/ 	.short	0x0380
        /*00ca*/ 	.short	0x0028


	//----- nvinfo : EIATTR_SW_WAR
	.align		4
.L_32:
        /*00cc*/ 	.byte	0x04, 0x36
        /*00ce*/ 	.short	(.L_34 - .L_33)
.L_33:
        /*00d0*/ 	.word	0x00000008
.L_34:


//--------------------- .nv.callgraph             --------------------------
	.section	.nv.callgraph,"",@"SHT_CUDA_CALLGRAPH"
	.align	4
	.sectionentsize	8
	.align		4
        /*0000*/ 	.word	0x00000000
	.align		4
        /*0004*/ 	.word	0xffffffff
	.align		4
        /*0008*/ 	.word	index@(_Z8gpu_findP4DataP4statiiijPi)
	.align		4
        /*000c*/ 	.word	index@(vprintf)
	.align		4
        /*0010*/ 	.word	index@(_Z8gpu_findP4DataP4statiiijPi)
	.align		4
        /*0014*/ 	.word	index@(malloc)
	.align		4
        /*0018*/ 	.word	0x00000000
	.align		4
        /*001c*/ 	.word	0xfffffffe
	.align		4
        /*0020*/ 	.word	0x00000000
	.align		4
        /*0024*/ 	.word	0xfffffffd
	.align		4
        /*0028*/ 	.word	0x00000000
	.align		4
        /*002c*/ 	.word	0xfffffffc


//--------------------- .nv.constant4             --------------------------
	.section	.nv.constant4,"a",@progbits
	.align	8
	.align		8
.nv.constant4:
        /*0000*/ 	.dword	vprintf
	.align		8
        /*0008*/ 	.dword	malloc
	.align		8
        /*0010*/ 	.dword	$str$3


//--------------------- .text._Z8gpu_findP4DataP4statiiijPi --------------------------
	.section	.text._Z8gpu_findP4DataP4statiiijPi,"ax",@progbits
	.align	128
        .global         _Z8gpu_findP4DataP4statiiijPi
        .type           _Z8gpu_findP4DataP4statiiijPi,@function
        .size           _Z8gpu_findP4DataP4statiiijPi,(.L_x_17 - _Z8gpu_findP4DataP4statiiijPi)
        .other          _Z8gpu_findP4DataP4statiiijPi,@"STO_CUDA_ENTRY STV_DEFAULT"
_Z8gpu_findP4DataP4statiiijPi:
.text._Z8gpu_findP4DataP4statiiijPi:
[----:B------:R-:W0:Y:S08]  /*0000*/  LDC R1, c[0x0][0x37c] ;  /* 0x0000df00ff017b82 */ /* 0x000e300000000800 */
[----:B------:R-:W1:Y:S01]  /*0010*/  LDC R18, c[0x0][0x394] ;  /* 0x0000e500ff127b82 */ /* 0x000e620000000800 */
[----:B------:R-:W-:Y:S01]  /*0020*/  MOV R16, 0x8 ;  /* 0x0000000800107802 */ /* 0x000fe20000000f00 */
[----:B------:R-:W2:Y:S01]  /*0030*/  LDCU UR4, c[0x0][0x2f8] ;  /* 0x00005f00ff0477ac */ /* 0x000ea20008000800 */
[----:B------:R-:W3:Y:S01]  /*0040*/  S2R R2, SR_CTAID.X ;  /* 0x0000000000027919 */ /* 0x000ee20000002500 */
[----:B0-----:R-:W-:Y:S01]  /*0050*/  VIADD R1, R1, 0xfffffff8 ;  /* 0xfffffff801017836 */ /* 0x001fe20000000000 */
[----:B------:R-:W0:Y:S03]  /*0060*/  LDCU UR5, c[0x0][0x2fc] ;  /* 0x00005f80ff0577ac */ /* 0x000e260008000800 */
[----:B------:R4:W3:Y:S08]  /*0070*/  LDC.64 R6, c[0x4][R16] ;  /* 0x0100000010067b82 */ /* 0x0008f00000000a00 */
[----:B------:R-:W-:Y:S01]  /*0080*/  BAR.SYNC.DEFER_BLOCKING 0x0 ;  /* 0x0000000000007b1d */ /* 0x000fe20000010000 */
[----:B--2---:R-:W-:Y:S01]  /*0090*/  IADD3 R23, P0, PT, R1, UR4, RZ ;  /* 0x0000000401177c10 */ /* 0x004fe2000ff1e0ff */
[----:B-1----:R-:W-:-:S04]  /*00a0*/  IMAD.WIDE R18, R18, 0x4, RZ ;  /* 0x0000000412127825 */ /* 0x002fc800078e02ff */
[----:B0-----:R-:W-:Y:S02]  /*00b0*/  IMAD.X R22, RZ, RZ, UR5, P0 ;  /* 0x00000005ff167e24 */ /* 0x001fe400080e06ff */
[----:B------:R-:W-:Y:S02]  /*00c0*/  IMAD.MOV.U32 R4, RZ, RZ, R18 ;  /* 0x000000ffff047224 */ /* 0x000fe400078e0012 */
[----:B----4-:R-:W-:-:S07]  /*00d0*/  IMAD.MOV.U32 R5, RZ, RZ, R19 ;  /* 0x000000ffff057224 */ /* 0x010fce00078e0013 */
[----:B------:R-:W-:-:S07]  /*00e0*/  LEPC R20, `(.L_x_0) ;  /* 0x000000001014794e */ /* 0x000fce0000000000 */
[----:B---3--:R-:W-:Y:S05]  /*00f0*/  CALL.ABS.NOINC R6 ;  /* 0x0000000006007343 */ /* 0x008fea0003c00000 */
.L_x_0:
[----:B------:R-:W0:Y:S01]  /*0100*/  LDCU UR4, c[0x0][0x390] ;  /* 0x00007200ff0477ac */ /* 0x000e220008000800 */
[----:B------:R1:W2:Y:S01]  /*0110*/  LDC.64 R6, c[0x4][R16] ;  /* 0x0100000010067b82 */ /* 0x0002a20000000a00 */
[----:B------:R-:W-:Y:S02]  /*0120*/  IMAD.MOV.U32 R17, RZ, RZ, R5 ;  /* 0x000000ffff117224 */ /* 0x000fe400078e0005 */
[----:B-1----:R-:W-:Y:S01]  /*0130*/  IMAD.MOV.U32 R16, RZ, RZ, R4 ;  /* 0x000000ffff107224 */ /* 0x002fe200078e0004 */
[----:B0-----:R-:W-:-:S06]  /*0140*/  UIMAD.WIDE UR4, UR4, 0x4, URZ ;  /* 0x00000004040478a5 */ /* 0x001fcc000f8e02ff */
[----:B------:R-:W-:Y:S02]  /*0150*/  IMAD.U32 R8, RZ, RZ, UR4 ;  /* 0x00000004ff087e24 */ /* 0x000fe4000f8e00ff */
[----:B------:R-:W-:Y:S02]  /*0160*/  IMAD.U32 R11, RZ, RZ, UR5 ;  /* 0x00000005ff0b7e24 */ /* 0x000fe4000f8e00ff */
[----:B------:R-:W-:Y:S02]  /*0170*/  IMAD.U32 R9, RZ, RZ, UR5 ;  /* 0x00000005ff097e24 */ /* 0x000fe4000f8e00ff */
[----:B------:R-:W-:Y:S02]  /*0180*/  IMAD.U32 R10, RZ, RZ, UR4 ;  /* 0x00000004ff0a7e24 */ /* 0x000fe4000f8e00ff */
[----:B------:R-:W-:Y:S02]  /*0190*/  IMAD.MOV.U32 R4, RZ, RZ, R8 ;  /* 0x000000ffff047224 */ /* 0x000fe400078e0008 */
[----:B------:R-:W-:-:S07]  /*01a0*/  IMAD.MOV.U32 R5, RZ, RZ, R11 ;  /* 0x000000ffff057224 */ /* 0x000fce00078e000b */
[----:B------:R-:W-:-:S07]  /*01b0*/  LEPC R20, `(.L_x_1) ;  /* 0x000000001014794e */ /* 0x000fce0000000000 */
[----:B--2---:R-:W-:Y:S05]  /*01c0*/  CALL.ABS.NOINC R6 ;  /* 0x0000000006007343 */ /* 0x004fea0003c00000 */
.L_x_1:
[----:B------:R-:W0:Y:S01]  /*01d0*/  LDCU UR4, c[0x0][0x394] ;  /* 0x00007280ff0477ac */ /* 0x000e220008000800 */
[----:B------:R-:W1:Y:S01]  /*01e0*/  S2R R3, SR_TID.X ;  /* 0x0000000000037919 */ /* 0x000e620000002100 */
[----:B------:R-:W2:Y:S01]  /*01f0*/  LDC.64 R6, c[0x0][0x358] ;  /* 0x0000d600ff067b82 */ /* 0x000ea20000000a00 */
[----:B0-----:R-:W-:-:S09]  /*0200*/  UISETP.NE.AND UP0, UPT, UR4, URZ, UPT ;  /* 0x000000ff0400728c */ /* 0x001fd2000bf05270 */
[----:B------:R-:W-:Y:S05]  /*0210*/  BRA.U !UP0, `(.L_x_2) ;  /* 0x0000000508087547 */ /* 0x000fea000b800000 */
[----:B------:R-:W-:Y:S01]  /*0220*/  ISETP.GT.U32.AND P0, PT, R18, RZ, PT ;  /* 0x000000ff1200720c */ /* 0x000fe20003f04070 */
[----:B------:R-:W-:Y:S02]  /*0230*/  IMAD.MOV.U32 R13, RZ, RZ, RZ ;  /* 0x000000ffff0d7224 */ /* 0x000fe400078e00ff */
[----:B------:R-:W-:Y:S01]  /*0240*/  IMAD.MOV.U32 R9, RZ, RZ, RZ ;  /* 0x000000ffff097224 */ /* 0x000fe200078e00ff */
[----:B------:R-:W-:-:S13]  /*0250*/  ISETP.GT.U32.AND.EX P0, PT, R19, RZ, PT, P0 ;  /* 0x000000ff1300720c */ /* 0x000fda0003f04100 */
[----:B------:R-:W-:Y:S01]  /*0260*/  @!P0 IADD3 R10, P1, PT, R16, R13, RZ ;  /* 0x0000000d100a8210 */ /* 0x000fe20007f3e0ff */
[----:B------:R-:W-:Y:S01]  /*0270*/  @!P0 IMAD.MOV.U32 R13, RZ, RZ, 0x1 ;  /* 0x00000001ff0d8424 */ /* 0x000fe200078e00ff */
[----:B--2---:R-:W-:Y:S02]  /*0280*/  @!P0 R2UR UR4, R6 ;  /* 0x00000000060482ca */ /* 0x004fe400000e0000 */
[----:B------:R-:W-:Y:S01]  /*0290*/  @!P0 R2UR UR5, R7 ;  /* 0x00000000070582ca */ /* 0x000fe200000e0000 */
[----:B------:R-:W-:Y:S01]  /*02a0*/  @!P0 IMAD.X R11, R17, 0x1, R9, P1 ;  /* 0x00000001110b8824 */ /* 0x000fe200008e0609 */
[CC--:B------:R-:W-:Y:S01]  /*02b0*/  IADD3 R0, P3, PT, R18.reuse, -R13.reuse, RZ ;  /* 0x8000000d12007210 */ /* 0x0c0fe20007f7e0ff */
[----:B------:R-:W-:Y:S01]  /*02c0*/  @!P0 IMAD.MOV.U32 R9, RZ, RZ, RZ ;  /* 0x000000ffff098224 */ /* 0x000fe200078e00ff */
[----:B------:R-:W-:Y:S02]  /*02d0*/  ISETP.GT.U32.AND P2, PT, R18, R13, PT ;  /* 0x0000000d1200720c */ /* 0x000fe40003f44070 */
[----:B------:R-:W-:Y:S01]  /*02e0*/  ISETP.LE.U32.AND P1, PT, R0, 0x3, PT ;  /* 0x000000030000780c */ /* 0x000fe20003f23070 */
[C---:B------:R-:W-:Y:S01]  /*02f0*/  IMAD.X R0, R19.reuse, 0x1, ~R9, P3 ;  /* 0x0000000113007824 */ /* 0x040fe200018e0e09 */
[----:B------:R-:W-:-:S04]  /*0300*/  ISETP.GT.U32.AND.EX P2, PT, R19, R9, PT, P2 ;  /* 0x000000091300720c */ /* 0x000fc80003f44120 */
[----:B------:R-:W-:Y:S01]  /*0310*/  ISETP.LE.U32.OR.EX P1, PT, R0, RZ, !P2, P1 ;  /* 0x000000ff0000720c */ /* 0x000fe20005723510 */
[----:B------:R0:W-:-:S12]  /*0320*/  @!P0 ST.E.U8 desc[UR4][R10.64], RZ ;  /* 0x000000ff0a008985 */ /* 0x0001d8000c101104 */
[----:B0-----:R-:W-:Y:S05]  /*0330*/  @P1 BRA `(.L_x_3) ;  /* 0x0000000000601947 */ /* 0x001fea0003800000 */
[----:B------:R-:W-:Y:S01]  /*0340*/  IADD3 R0, P1, PT, R18, -0x3, RZ ;  /* 0xfffffffd12007810 */ /* 0x000fe20007f3e0ff */
[----:B------:R-:W-:Y:S01]  /*0350*/  BSSY.RECONVERGENT B0, `(.L_x_3) ;  /* 0x0000016000007945 */ /* 0x000fe20003800200 */
[----:B------:R-:W-:Y:S02]  /*0360*/  PLOP3.LUT P0, PT, PT, PT, PT, 0x8, 0x80 ;  /* 0x000000000080781c */ /* 0x000fe40003f0e170 */
[----:B------:R-:W-:-:S11]  /*0370*/  IADD3.X R8, PT, PT, R19, -0x1, RZ, P1, !PT ;  /* 0xffffffff13087810 */ /* 0x000fd60000ffe4ff */
.L_x_4:
[----:B0-----:R-:W-:Y:S02]  /*0380*/  IADD3 R10, P1, PT, R16, R13, RZ ;  /* 0x0000000d100a7210 */ /* 0x001fe40007f3e0ff */
[----:B------:R-:W-:Y:S02]  /*0390*/  IADD3 R13, P2, PT, R13, 0x4, RZ ;  /* 0x000000040d0d7810 */ /* 0x000fe40007f5e0ff */
[C---:B------:R-:W-:Y:S01]  /*03a0*/  R2UR UR4, R6.reuse ;  /* 0x00000000060472ca */ /* 0x040fe200000e0000 */
[--C-:B------:R-:W-:Y:S01]  /*03b0*/  IMAD.X R11, R17, 0x1, R9.reuse, P1 ;  /* 0x00000001110b7824 */ /* 0x100fe200008e0609 */
[----:B------:R-:W-:Y:S01]  /*03c0*/  ISETP.GE.U32.AND P1, PT, R13, R0, PT ;  /* 0x000000000d00720c */ /* 0x000fe20003f26070 */
[----:B------:R-:W-:Y:S01]  /*03d0*/  IMAD.X R9, RZ, RZ, R9, P2 ;  /* 0x000000ffff097224 */ /* 0x000fe200010e0609 */
[----:B------:R-:W-:Y:S02]  /*03e0*/  R2UR UR5, R7 ;  /* 0x00000000070572ca */ /* 0x000fe400000e0000 */
[----:B------:R-:W-:-:S02]  /*03f0*/  R2UR UR6, R6 ;  /* 0x00000000060672ca */ /* 0x000fc400000e0000 */
[C---:B------:R-:W-:Y:S02]  /*0400*/  R2UR UR7, R7.reuse ;  /* 0x00000000070772ca */ /* 0x040fe400000e0000 */
[C---:B------:R-:W-:Y:S02]  /*0410*/  R2UR UR8, R6.reuse ;  /* 0x00000000060872ca */ /* 0x040fe400000e0000 */
[C---:B------:R-:W-:Y:S02]  /*0420*/  R2UR UR9, R7.reuse ;  /* 0x00000000070972ca */ /* 0x040fe400000e0000 */
[----:B------:R-:W-:Y:S02]  /*0430*/  R2UR UR10, R6 ;  /* 0x00000000060a72ca */ /* 0x000fe400000e0000 */
[----:B------:R-:W-:Y:S01]  /*0440*/  R2UR UR11, R7 ;  /* 0x00000000070b72ca */ /* 0x000fe200000e0000 */
[----:B------:R0:W-:Y:S01]  /*0450*/  ST.E.U8 desc[UR4][R10.64], RZ ;  /* 0x000000ff0a007985 */ /* 0x0001e2000c101104 */
[----:B------:R-:W-:-:S03]  /*0460*/  ISETP.GE.U32.AND.EX P1, PT, R9, R8, PT, P1 ;  /* 0x000000080900720c */ /* 0x000fc60003f26110 */
[----:B------:R0:W-:Y:S04]  /*0470*/  ST.E.U8 desc[UR6][R10.64+0x1], RZ ;  /* 0x000001ff0a007985 */ /* 0x0001e8000c101106 */
[----:B------:R0:W-:Y:S04]  /*0480*/  ST.E.U8 desc[UR8][R10.64+0x2], RZ ;  /* 0x000002ff0a007985 */ /* 0x0001e8000c101108 */
[----:B------:R0:W-:Y:S02]  /*0490*/  ST.E.U8 desc[UR10][R10.64+0x3], RZ ;  /* 0x000003ff0a007985 */ /* 0x0001e4000c10110a */
[----:B------:R-:W-:Y:S05]  /*04a0*/  @!P1 BRA `(.L_x_4) ;  /* 0xfffffffc00b49947 */ /* 0x000fea000383ffff */
[----:B------:R-:W-:Y:S05]  /*04b0*/  BSYNC.RECONVERGENT B0 ;  /* 0x0000000000007941 */ /* 0x000fea0003800200 */
.L_x_3:
[CC--:B------:R-:W-:Y:S02]  /*04c0*/  IADD3 R0, P3, PT, R18.reuse, -R13.reuse, RZ ;  /* 0x8000000d12007210 */ /* 0x0c0fe40007f7e0ff */
[----:B------:R-:W-:Y:S02]  /*04d0*/  ISETP.GT.U32.AND P2, PT, R18, R13, PT ;  /* 0x0000000d1200720c */ /* 0x000fe40003f44070 */
[----:B------:R-:W-:Y:S01]  /*04e0*/  ISETP.LE.U32.AND P1, PT, R0, 0x1, PT ;  /* 0x000000010000780c */ /* 0x000fe20003f23070 */
[C---:B------:R-:W-:Y:S01]  /*04f0*/  IMAD.X R0, R19.reuse, 0x1, ~R9, P3 ;  /* 0x0000000113007824 */ /* 0x040fe200018e0e09 */
[----:B------:R-:W-:-:S04]  /*0500*/  ISETP.GT.U32.AND.EX P2, PT, R19, R9, PT, P2 ;  /* 0x000000091300720c */ /* 0x000fc80003f44120 */
[----:B------:R-:W-:-:S13]  /*0510*/  ISETP.LE.U32.OR.EX P1, PT, R0, RZ, !P2, P1 ;  /* 0x000000ff0000720c */ /* 0x000fda0005723510 */
[----:B0-----:R-:W-:Y:S02]  /*0520*/  @!P1 IADD3 R10, P3, PT, R16, R13, RZ ;  /* 0x0000000d100a9210 */ /* 0x001fe40007f7e0ff */
[----:B------:R-:W-:Y:S02]  /*0530*/  @!P1 IADD3 R13, P2, PT, R13, 0x2, RZ ;  /* 0x000000020d0d9810 */ /* 0x000fe40007f5e0ff */
[----:B------:R-:W-:Y:S01]  /*0540*/  @!P1 PLOP3.LUT P0, PT, PT, PT, PT, 0x8, 0x80 ;  /* 0x000000000080981c */ /* 0x000fe20003f0e170 */
[--C-:B------:R-:W-:Y:S01]  /*0550*/  @!P1 IMAD.X R11, R17, 0x1, R9.reuse, P3 ;  /* 0x00000001110b9824 */ /* 0x100fe200018e0609 */
[----:B------:R-:W-:Y:S01]  /*0560*/  @!P1 R2UR UR4, R6 ;  /* 0x00000000060492ca */ /* 0x000fe200000e0000 */
[----:B------:R-:W-:Y:S01]  /*0570*/  @!P1 IMAD.X R9, RZ, RZ, R9, P2 ;  /* 0x000000ffff099224 */ /* 0x000fe200010e0609 */
[----:B------:R-:W-:Y:S02]  /*0580*/  ISETP.LT.U32.AND P2, PT, R13, R18, PT ;  /* 0x000000120d00720c */ /* 0x000fe40003f41070 */
[----:B------:R-:W-:-:S02]  /*0590*/  @!P1 R2UR UR5, R7 ;  /* 0x00000000070592ca */ /* 0x000fc400000e0000 */
[----:B------:R-:W-:Y:S02]  /*05a0*/  ISETP.LT.U32.OR.EX P0, PT, R9, R19, P0, P2 ;  /* 0x000000130900720c */ /* 0x000fe40000701520 */
[----:B------:R-:W-:Y:S02]  /*05b0*/  @!P1 R2UR UR6, R6 ;  /* 0x00000000060692ca */ /* 0x000fe400000e0000 */
[----:B------:R-:W-:-:S07]  /*05c0*/  @!P1 R2UR UR7, R7 ;  /* 0x00000000070792ca */ /* 0x000fce00000e0000 */
[----:B------:R0:W-:Y:S02]  /*05d0*/  @!P1 ST.E.U8 desc[UR4][R10.64], RZ ;  /* 0x000000ff0a009985 */ /* 0x0001e4000c101104 */
[----:B------:R-:W-:Y:S02]  /*05e0*/  @P0 R2UR UR8, R6 ;  /* 0x00000000060802ca */ /* 0x000fe400000e0000 */
[----:B------:R-:W-:Y:S02]  /*05f0*/  @P0 R2UR UR9, R7 ;  /* 0x00000000070902ca */ /* 0x000fe400000e0000 */
[----:B------:R-:W-:Y:S01]  /*0600*/  @P0 IADD3 R8, P2, PT, R16, R13, RZ ;  /* 0x0000000d10080210 */ /* 0x000fe20007f5e0ff */
[----:B------:R0:W-:Y:S04]  /*0610*/  @!P1 ST.E.U8 desc[UR6][R10.64+0x1], RZ ;  /* 0x000001ff0a009985 */ /* 0x0001e8000c101106 */
[----:B------:R-:W-:-:S06]  /*0620*/  @P0 IMAD.X R9, R17, 0x1, R9, P2 ;  /* 0x0000000111090824 */ /* 0x000fcc00010e0609 */
[----:B------:R0:W-:Y:S02]  /*0630*/  @P0 ST.E.U8 desc[UR8][R8.64], RZ ;  /* 0x000000ff08000985 */ /* 0x0001e4000c101108 */
.L_x_2:
[----:B0-----:R-:W1:Y:S08]  /*0640*/  LDC R9, c[0x0][0x360] ;  /* 0x0000d800ff097b82 */ /* 0x001e700000000800 */
[----:B------:R-:W0:Y:S01]  /*0650*/  LDC R15, c[0x0][0x398] ;  /* 0x0000e600ff0f7b82 */ /* 0x000e220000000800 */
[----:B-1----:R-:W-:-:S05]  /*0660*/  IMAD R0, R9, R3, R2 ;  /* 0x0000000309007224 */ /* 0x002fca00078e0202 */
[----:B0-----:R-:W-:-:S13]  /*0670*/  ISETP.GE.AND P0, PT, R0, R15, PT ;  /* 0x0000000f0000720c */ /* 0x001fda0003f06270 */
[----:B------:R-:W-:Y:S05]  /*0680*/  @P0 BRA `(.L_x_5) ;  /* 0x0000001000440947 */ /* 0x000fea0003800000 */
[----:B------:R-:W0:Y:S01]  /*0690*/  LDC R24, c[0x0][0x390] ;  /* 0x0000e400ff187b82 */ /* 0x000e220000000800 */
[----:B------:R-:W1:Y:S07]  /*06a0*/  LDCU UR4, c[0x0][0x370] ;  /* 0x00006e00ff0477ac */ /* 0x000e6e0008000800 */
[----:B------:R-:W3:Y:S01]  /*06b0*/  LDC.64 R10, c[0x0][0x380] ;  /* 0x0000e000ff0a7b82 */ /* 0x000ee20000000a00 */
[----:B-1----:R-:W-:Y:S01]  /*06c0*/  IMAD R9, R9, UR4, RZ ;  /* 0x0000000409097c24 */ /* 0x002fe2000f8e02ff */
[----:B0-----:R-:W-:-:S13]  /*06d0*/  ISETP.GT.AND P0, PT, R24, RZ, PT ;  /* 0x000000ff1800720c */ /* 0x001fda0003f04270 */
[----:B---3--:R-:W-:Y:S05]  /*06e0*/  @P0 BRA `(.L_x_6) ;  /* 0x0000000000700947 */ /* 0x008fea0003800000 */
.L_x_7:
[----:B--2---:R-:W-:Y:S01]  /*06f0*/  R2UR UR4, R6 ;  /* 0x00000000060472ca */ /* 0x004fe200000e0000 */
[----:B------:R-:W-:Y:S01]  /*0700*/  IMAD.WIDE R4, R0, 0x10, R10 ;  /* 0x0000001000047825 */ /* 0x000fe200078e020a */
[----:B------:R-:W-:-:S13]  /*0710*/  R2UR UR5, R7 ;  /* 0x00000000070572ca */ /* 0x000fda00000e0000 */
[----:B------:R-:W2:Y:S02]  /*0720*/  LDG.E R8, desc[UR4][R4.64] ;  /* 0x0000000404087981 */ /* 0x000ea4000c1e1900 */
[----:B0-2---:R-:W-:-:S04]  /*0730*/  SHF.R.S32.HI R13, RZ, 0x1f, R8 ;  /* 0x0000001fff0d7819 */ /* 0x005fc80000011408 */
[----:B------:R-:W-:-:S04]  /*0740*/  LEA.HI R13, R13, R8, RZ, 0x5 ;  /* 0x000000080d0d7211 */ /* 0x000fc800078f28ff */
[----:B------:R-:W-:-:S05]  /*0750*/  SHF.R.S32.HI R13, RZ, 0x5, R13 ;  /* 0x00000005ff0d7819 */ /* 0x000fca000001140d */
[----:B------:R-:W-:-:S05]  /*0760*/  IMAD.WIDE R12, R13, 0x4, R16 ;  /* 0x000000040d0c7825 */ /* 0x000fca00078e0210 */
[----:B------:R-:W2:Y:S01]  /*0770*/  LD.E R19, desc[UR4][R12.64] ;  /* 0x000000040c137980 */ /* 0x000ea2000c101900 */
[----:B------:R-:W-:Y:S01]  /*0780*/  IMAD.MOV.U32 R27, RZ, RZ, 0x1 ;  /* 0x00000001ff1b7424 */ /* 0x000fe200078e00ff */
[----:B------:R-:W-:Y:S02]  /*0790*/  R2UR UR6, R6 ;  /* 0x00000000060672ca */ /* 0x000fe400000e0000 */
[----:B------:R-:W-:Y:S02]  /*07a0*/  R2UR UR7, R7 ;  /* 0x00000000070772ca */ /* 0x000fe400000e0000 */
[----:B------:R-:W-:-:S04]  /*07b0*/  SHF.L.W.U32 R8, R27, R8, RZ ;  /* 0x000000081b087219 */ /* 0x000fc80000000eff */
[----:B--2---:R-:W-:-:S05]  /*07c0*/  LOP3.LUT R21, R8, R19, RZ, 0xfc, !PT ;  /* 0x0000001308157212 */ /* 0x004fca00078efcff */
[----:B------:R0:W-:Y:S04]  /*07d0*/  ST.E desc[UR4][R12.64], R21 ;  /* 0x000000150c007985 */ /* 0x0001e8000c101904 */
[----:B------:R-:W2:Y:S02]  /*07e0*/  LDG.E R4, desc[UR6][R4.64] ;  /* 0x0000000604047981 */ /* 0x000ea4000c1e1900 */
[----:B--2---:R-:W-:-:S04]  /*07f0*/  SHF.R.S32.HI R19, RZ, 0x1f, R4 ;  /* 0x0000001fff137819 */ /* 0x004fc80000011404 */
[----:B------:R-:W-:-:S04]  /*0800*/  LEA.HI R19, R19, R4, RZ, 0x5 ;  /* 0x0000000413137211 */ /* 0x000fc800078f28ff */
[----:B------:R-:W-:-:S05]  /*0810*/  SHF.R.S32.HI R19, RZ, 0x5, R19 ;  /* 0x00000005ff137819 */ /* 0x000fca0000011413 */
[----:B------:R-:W-:-:S05]  /*0820*/  IMAD.WIDE R18, R19, 0x4, R16 ;  /* 0x0000000413127825 */ /* 0x000fca00078e0210 */
[----:B------:R-:W2:Y:S01]  /*0830*/  LD.E R25, desc[UR4][R18.64] ;  /* 0x0000000412197980 */ /* 0x000ea2000c101900 */
[----:B------:R-:W-:Y:S01]  /*0840*/  IMAD.IADD R0, R9, 0x1, R0 ;  /* 0x0000000109007824 */ /* 0x000fe200078e0200 */
[----:B------:R-:W-:-:S04]  /*0850*/  SHF.L.W.U32 R8, R27, R4, RZ ;  /* 0x000000041b087219 */ /* 0x000fc80000000eff */
[----:B------:R-:W-:Y:S02]  /*0860*/  ISETP.GE.AND P0, PT, R0, R15, PT ;  /* 0x0000000f0000720c */ /* 0x000fe40003f06270 */
[----:B--2---:R-:W-:-:S05]  /*0870*/  LOP3.LUT R25, R25, R8, RZ, 0x30, !PT ;  /* 0x0000000819197212 */ /* 0x004fca00078e30ff */
[----:B------:R0:W-:Y:S06]  /*0880*/  ST.E desc[UR4][R18.64], R25 ;  /* 0x0000001912007985 */ /* 0x0001ec000c101904 */
[----:B------:R-:W-:Y:S05]  /*0890*/  @!P0 BRA `(.L_x_7) ;  /* 0xfffffffc00948947 */ /* 0x000fea000383ffff */
[----:B------:R-:W-:Y:S05]  /*08a0*/  BRA `(.L_x_5) ;  /* 0x0000000c00bc7947 */ /* 0x000fea0003800000 */
.L_x_6:
[C---:B------:R-:W-:Y:S02]  /*08b0*/  LOP3.LUT R8, R24.reuse, 0x7ffffff0, RZ, 0xc0, !PT ;  /* 0x7ffffff018087812 */ /* 0x040fe400078ec0ff */
[C---:B------:R-:W-:Y:S02]  /*08c0*/  LOP3.LUT R10, R24.reuse, 0xf, RZ, 0xc0, !PT ;  /* 0x0000000f180a7812 */ /* 0x040fe400078ec0ff */
[C---:B------:R-:W-:Y:S01]  /*08d0*/  LOP3.LUT R11, R24.reuse, 0x7, RZ, 0xc0, !PT ;  /* 0x00000007180b7812 */ /* 0x040fe200078ec0ff */
[----:B------:R-:W-:Y:S01]  /*08e0*/  IMAD.MOV R25, RZ, RZ, -R8 ;  /* 0x000000ffff197224 */ /* 0x000fe200078e0a08 */
[----:B------:R-:W-:-:S07]  /*08f0*/  LOP3.LUT R24, R24, 0x3, RZ, 0xc0, !PT ;  /* 0x0000000318187812 */ /* 0x000fce00078ec0ff */
.L_x_14:
[----:B0-----:R-:W0:Y:S01]  /*0900*/  LDC.64 R12, c[0x0][0x380] ;  /* 0x0000e000ff0c7b82 */ /* 0x001e220000000a00 */
[----:B--2---:R-:W-:Y:S02]  /*0910*/  R2UR UR4, R6 ;  /* 0x00000000060472ca */ /* 0x004fe400000e0000 */
[----:B------:R-:W-:Y:S01]  /*0920*/  R2UR UR5, R7 ;  /* 0x00000000070572ca */ /* 0x000fe200000e0000 */
[----:B0-----:R-:W-:-:S12]  /*0930*/  IMAD.WIDE R12, R0, 0x10, R12 ;  /* 0x00000010000c7825 */ /* 0x001fd800078e020c */
[----:B------:R-:W2:Y:S02]  /*0940*/  LDG.E R19, desc[UR4][R12.64] ;  /* 0x000000040c137981 */ /* 0x000ea4000c1e1900 */
[----:B--2---:R-:W-:-:S04]  /*0950*/  SHF.R.S32.HI R14, RZ, 0x1f, R19 ;  /* 0x0000001fff0e7819 */ /* 0x004fc80000011413 */
[----:B------:R-:W-:-:S04]  /*0960*/  LEA.HI R14, R14, R19, RZ, 0x5 ;  /* 0x000000130e0e7211 */ /* 0x000fc800078f28ff */
[----:B------:R-:W-:-:S05]  /*0970*/  SHF.R.S32.HI R15, RZ, 0x5, R14 ;  /* 0x00000005ff0f7819 */ /* 0x000fca000001140e */
[----:B------:R-:W-:-:S05]  /*0980*/  IMAD.WIDE R14, R15, 0x4, R16 ;  /* 0x000000040f0e7825 */ /* 0x000fca00078e0210 */
[----:B------:R-:W2:Y:S01]  /*0990*/  LD.E R18, desc[UR4][R14.64] ;  /* 0x000000040e127980 */ /* 0x000ea2000c101900 */
[----:B------:R-:W-:Y:S01]  /*09a0*/  IMAD.MOV.U32 R26, RZ, RZ, 0x1 ;  /* 0x00000001ff1a7424 */ /* 0x000fe200078e00ff */
[----:B------:R-:W-:Y:S01]  /*09b0*/  R2UR UR6, R6 ;  /* 0x00000000060672ca */ /* 0x000fe200000e0000 */
[----:B------:R-:W0:Y:S01]  /*09c0*/  LDCU UR4, c[0x0][0x390] ;  /* 0x00007200ff0477ac */ /* 0x000e220008000800 */
[----:B------:R-:W-:Y:S01]  /*09d0*/  R2UR UR7, R7 ;  /* 0x00000000070772ca */ /* 0x000fe200000e0000 */
[----:B------:R-:W-:Y:S01]  /*09e0*/  IMAD.MOV.U32 R27, RZ, RZ, RZ ;  /* 0x000000ffff1b7224 */ /* 0x000fe200078e00ff */
[----:B------:R-:W-:Y:S01]  /*09f0*/  SHF.L.W.U32 R19, R26, R19, RZ ;  /* 0x000000131a137219 */ /* 0x000fe20000000eff */
[----:B0-----:R-:W-:-:S03]  /*0a00*/  UISETP.GE.U32.AND UP0, UPT, UR4, 0x10, UPT ;  /* 0x000000100400788c */ /* 0x001fc6000bf06070 */
[----:B--2---:R-:W-:-:S07]  /*0a10*/  LOP3.LUT R19, R19, R18, RZ, 0xfc, !PT ;  /* 0x0000001213137212 */ /* 0x004fce00078efcff */
[----:B------:R0:W-:Y:S01]  /*0a20*/  ST.E desc[UR6][R14.64], R19 ;  /* 0x000000130e007985 */ /* 0x0001e2000c101906 */
[----:B------:R-:W-:Y:S05]  /*0a30*/  BRA.U !UP0, `(.L_x_8) ;  /* 0x0000000508947547 */ /* 0x000fea000b800000 */
[----:B------:R-:W-:Y:S01]  /*0a40*/  BSSY.RECONVERGENT B0, `(.L_x_9) ;  /* 0x0000063000007945 */ /* 0x000fe20003800200 */
[----:B------:R-:W-:Y:S02]  /*0a50*/  IMAD.MOV.U32 R28, RZ, RZ, RZ ;  /* 0x000000ffff1c7224 */ /* 0x000fe400078e00ff */
[----:B------:R-:W-:Y:S02]  /*0a60*/  IMAD.MOV.U32 R27, RZ, RZ, RZ ;  /* 0x000000ffff1b7224 */ /* 0x000fe400078e00ff */
[----:B------:R-:W-:Y:S02]  /*0a70*/  IMAD.MOV.U32 R18, RZ, RZ, R4 ;  /* 0x000000ffff127224 */ /* 0x000fe400078e0004 */
[----:B0-----:R-:W-:Y:S02]  /*0a80*/  IMAD.MOV.U32 R19, RZ, RZ, R5 ;  /* 0x000000ffff137224 */ /* 0x001fe400078e0005 */
[----:B------:R-:W-:-:S07]  /*0a90*/  IMAD.MOV.U32 R29, RZ, RZ, R25 ;  /* 0x000000ffff1d7224 */ /* 0x000fce00078e0019 */
.L_x_10:
[----:B------:R-:W-:Y:S02]  /*0aa0*/  R2UR UR4, R6 ;  /* 0x00000000060472ca */ /* 0x000fe400000e0000 */
[----:B------:R-:W-:-:S13]  /*0ab0*/  R2UR UR5, R7 ;  /* 0x00000000070572ca */ /* 0x000fda00000e0000 */
[----:B0-----:R-:W2:Y:S01]  /*0ac0*/  LDG.E.64 R14, desc[UR4][R12.64+0x8] ;  /* 0x000008040c0e7981 */ /* 0x001ea2000c1e1b00 */
[----:B------:R-:W-:Y:S02]  /*0ad0*/  R2UR UR6, R6 ;  /* 0x00000000060672ca */ /* 0x000fe400000e0000 */
[----:B--2---:R-:W-:-:S05]  /*0ae0*/  IADD3 R14, P0, PT, R14, R28, RZ ;  /* 0x0000001c0e0e7210 */ /* 0x004fca0007f1e0ff */
[----:B------:R-:W-:-:S05]  /*0af0*/  IMAD.X R15, R15, 0x1, R27, P0 ;  /* 0x000000010f0f7824 */ /* 0x000fca00000e061b */
[----:B------:R0:W2:Y:S01]  /*0b00*/  LD.E R21, desc[UR4][R14.64] ;  /* 0x000000040e157980 */ /* 0x0000a2000c101900 */
[----:B------:R-:W-:Y:S01]  /*0b10*/  R2UR UR7, R7 ;  /* 0x00000000070772ca */ /* 0x000fe200000e0000 */
[----:B0-----:R-:W-:Y:S02]  /*0b20*/  IMAD.MOV.U32 R14, RZ, RZ, R18 ;  /* 0x000000ffff0e7224 */ /* 0x001fe400078e0012 */
[----:B------:R-:W-:-:S05]  /*0b30*/  IMAD.MOV.U32 R15, RZ, RZ, R19 ;  /* 0x000000ffff0f7224 */ /* 0x000fca00078e0013 */
[----:B--2---:R0:W-:Y:S05]  /*0b40*/  ST.E desc[UR4][R14.64], R21 ;  /* 0x000000150e007985 */ /* 0x0041ea000c101904 */
[----:B------:R-:W2:Y:S02]  /*0b50*/  LDG.E.64 R18, desc[UR6][R12.64+0x8] ;  /* 0x000008060c127981 */ /* 0x000ea4000c1e1b00 */
[----:B--2---:R-:W-:-:S05]  /*0b60*/  IADD3 R20, P0, PT, R18, R28, RZ ;  /* 0x0000001c12147210 */ /* 0x004fca0007f1e0ff */
[----:B0-----:R-:W-:-:S05]  /*0b70*/  IMAD.X R21, R19, 0x1, R27, P0 ;  /* 0x0000000113157824 */ /* 0x001fca00000e061b */
[----:B------:R-:W2:Y:S04]  /*0b80*/  LD.E R20, desc[UR4][R20.64+0x4] ;  /* 0x0000040414147980 */ /* 0x000ea8000c101900 */
[----:B--2---:R0:W-:Y:S04]  /*0b90*/  ST.E desc[UR4][R14.64+0x4], R20 ;  /* 0x000004140e007985 */ /* 0x0041e8000c101904 */
[----:B------:R-:W2:Y:S02]  /*0ba0*/  LDG.E.64 R18, desc[UR6][R12.64+0x8] ;  /* 0x000008060c127981 */ /* 0x000ea4000c1e1b00 */
[----:B--2---:R-:W-:-:S05]  /*0bb0*/  IADD3 R18, P0, PT, R18, R28, RZ ;  /* 0x0000001c12127210 */ /* 0x004fca0007f1e0ff */
[----:B------:R-:W-:-:S06]  /*0bc0*/  IMAD.X R19, R19, 0x1, R27, P0 ;  /* 0x0000000113137824 */ /* 0x000fcc00000e061b */
[----:B------:R-:W2:Y:S04]  /*0bd0*/  LD.E R19, desc[UR4][R18.64+0x8] ;  /* 0x0000080412137980 */ /* 0x000ea8000c101900 */
[----:B--2---:R1:W-:Y:S04]  /*0be0*/  ST.E desc[UR4][R14.64+0x8], R19 ;  /* 0x000008130e007985 */ /* 0x0043e8000c101904 */
[----:B0-----:R-:W2:Y:S02]  /*0bf0*/  LDG.E.64 R20, desc[UR6][R12.64+0x8] ;  /* 0x000008060c147981 */ /* 0x001ea4000c1e1b00 */
[----:B--2---:R-:W-:-:S05]  /*0c00*/  IADD3 R20, P0, PT, R20, R28, RZ ;  /* 0x0000001c14147210 */ /* 0x004fca0007f1e0ff */
[----:B------:R-:W-:-:S06]  /*0c10*/  IMAD.X R21, R21, 0x1, R27, P0 ;  /* 0x0000000115157824 */ /* 0x000fcc00000e061b */
[----:B------:R-:W2:Y:S04]  /*0c20*/  LD.E R21, desc[UR4][R20.64+0xc] ;  /* 0x00000c0414157980 */ /* 0x000ea8000c101900 */
[----:B--2---:R0:W-:Y:S04]  /*0c30*/  ST.E desc[UR4][R14.64+0xc], R21 ;  /* 0x00000c150e007985 */ /* 0x0041e8000c101904 */
[----:B-1----:R-:W2:Y:S02]  /*0c40*/  LDG.E.64 R18, desc[UR6][R12.64+0x8] ;  /* 0x000008060c127981 */ /* 0x002ea4000c1e1b00 */
        /* <DEDUP_REMOVED lines=54> */
[----:B0-----:R-:W2:Y:S01]  /*0fb0*/  LDG.E.64 R20, desc[UR6][R12.64+0x8] ;  /* 0x000008060c147981 */ /* 0x001ea2000c1e1b00 */
[----:B------:R-:W-:Y:S01]  /*0fc0*/  VIADD R29, R29, 0x10 ;  /* 0x000000101d1d7836 */ /* 0x000fe20000000000 */
[----:B--2---:R-:W-:-:S05]  /*0fd0*/  IADD3 R20, P0, PT, R20, R28, RZ ;  /* 0x0000001c14147210 */ /* 0x004fca0007f1e0ff */
[----:B------:R-:W-:-:S06]  /*0fe0*/  IMAD.X R21, R21, 0x1, R27, P0 ;  /* 0x0000000115157824 */ /* 0x000fcc00000e061b */
[----:B------:R-:W2:Y:S01]  /*0ff0*/  LD.E R21, desc[UR4][R20.64+0x3c] ;  /* 0x00003c0414157980 */ /* 0x000ea2000c101900 */
[----:B------:R-:W-:Y:S02]  /*1000*/  ISETP.NE.AND P0, PT, R29, RZ, PT ;  /* 0x000000ff1d00720c */ /* 0x000fe40003f05270 */
[----:B------:R-:W-:Y:S02]  /*1010*/  IADD3 R18, P2, PT, R14, 0x40, RZ ;  /* 0x000000400e127810 */ /* 0x000fe40007f5e0ff */
[----:B------:R-:W-:-:S03]  /*1020*/  IADD3 R28, P1, PT, R28, 0x40, RZ ;  /* 0x000000401c1c7810 */ /* 0x000fc60007f3e0ff */
[----:B-1----:R-:W-:Y:S02]  /*1030*/  IMAD.X R19, RZ, RZ, R15, P2 ;  /* 0x000000ffff137224 */ /* 0x002fe400010e060f */
[----:B------:R-:W-:Y:S01]  /*1040*/  IMAD.X R27, RZ, RZ, R27, P1 ;  /* 0x000000ffff1b7224 */ /* 0x000fe200008e061b */
[----:B--2---:R0:W-:Y:S03]  /*1050*/  ST.E desc[UR4][R14.64+0x3c], R21 ;  /* 0x00003c150e007985 */ /* 0x0041e6000c101904 */
[----:B------:R-:W-:Y:S05]  /*1060*/  @P0 BRA `(.L_x_10) ;  /* 0xfffffff8008c0947 */ /* 0x000fea000383ffff */
[----:B------:R-:W-:Y:S05]  /*1070*/  BSYNC.RECONVERGENT B0 ;  /* 0x0000000000007941 */ /* 0x000fea0003800200 */
.L_x_9:
[----:B------:R-:W-:-:S07]  /*1080*/  IMAD.MOV.U32 R27, RZ, RZ, R8 ;  /* 0x000000ffff1b7224 */ /* 0x000fce00078e0008 */
.L_x_8:
[----:B------:R-:W-:-:S13]  /*1090*/  ISETP.NE.AND P0, PT, R10, RZ, PT ;  /* 0x000000ff0a00720c */ /* 0x000fda0003f05270 */
[----:B------:R-:W-:Y:S05]  /*10a0*/  @!P0 BRA `(.L_x_11) ;  /* 0x0000000400788947 */ /* 0x000fea0003800000 */
[----:B0-----:R-:W-:Y:S01]  /*10b0*/  VIADD R14, R10, 0xffffffff ;  /* 0xffffffff0a0e7836 */ /* 0x001fe20000000000 */
[----:B------:R-:W-:-:S04]  /*10c0*/  ISETP.NE.AND P1, PT, R11, RZ, PT ;  /* 0x000000ff0b00720c */ /* 0x000fc80003f25270 */
[----:B------:R-:W-:-:S13]  /*10d0*/  ISETP.GE.U32.AND P0, PT, R14, 0x7, PT ;  /* 0x000000070e00780c */ /* 0x000fda0003f06070 */
[----:B------:R-:W-:Y:S05]  /*10e0*/  @!P0 BRA `(.L_x_12) ;  /* 0x0000000000988947 */ /* 0x000fea0003800000 */
[----:B------:R-:W-:Y:S02]  /*10f0*/  R2UR UR4, R6 ;  /* 0x00000000060472ca */ /* 0x000fe400000e0000 */
[----:B------:R-:W-:-:S13]  /*1100*/  R2UR UR5, R7 ;  /* 0x00000000070572ca */ /* 0x000fda00000e0000 */
[----:B------:R-:W2:Y:S01]  /*1110*/  LDG.E.64 R20, desc[UR4][R12.64+0x8] ;  /* 0x000008040c147981 */ /* 0x000ea2000c1e1b00 */
[----:B------:R-:W-:Y:S02]  /*1120*/  R2UR UR6, R6 ;  /* 0x00000000060672ca */ /* 0x000fe400000e0000 */
[----:B------:R-:W-:Y:S01]  /*1130*/  R2UR UR7, R7 ;  /* 0x00000000070772ca */ /* 0x000fe200000e0000 */
[----:B--2---:R-:W-:-:S05]  /*1140*/  IMAD.WIDE.U32 R20, R27, 0x4, R20 ;  /* 0x000000041b147825 */ /* 0x004fca00078e0014 */
[----:B------:R-:W2:Y:S01]  /*1150*/  LD.E R29, desc[UR4][R20.64] ;  /* 0x00000004141d7980 */ /* 0x000ea2000c101900 */
[----:B------:R-:W-:-:S05]  /*1160*/  IMAD.WIDE.U32 R18, R27, 0x4, R4 ;  /* 0x000000041b127825 */ /* 0x000fca00078e0004 */
[----:B--2---:R0:W-:Y:S04]  /*1170*/  ST.E desc[UR4][R18.64], R29 ;  /* 0x0000001d12007985 */ /* 0x0041e8000c101904 */
[----:B------:R-:W2:Y:S02]  /*1180*/  LDG.E.64 R14, desc[UR6][R12.64+0x8] ;  /* 0x000008060c0e7981 */ /* 0x000ea4000c1e1b00 */
[----:B--2---:R-:W-:-:S05]  /*1190*/  IMAD.WIDE.U32 R14, R27, 0x4, R14 ;  /* 0x000000041b0e7825 */ /* 0x004fca00078e000e */
[----:B------:R-:W2:Y:S04]  /*11a0*/  LD.E R28, desc[UR4][R14.64+0x4] ;  /* 0x000004040e1c7980 */ /* 0x000ea8000c101900 */
[----:B--2---:R1:W-:Y:S04]  /*11b0*/  ST.E desc[UR4][R18.64+0x4], R28 ;  /* 0x0000041c12007985 */ /* 0x0043e8000c101904 */
[----:B------:R-:W2:Y:S02]  /*11c0*/  LDG.E.64 R20, desc[UR6][R12.64+0x8] ;  /* 0x000008060c147981 */ /* 0x000ea4000c1e1b00 */
[----:B--2---:R-:W-:-:S05]  /*11d0*/  IMAD.WIDE.U32 R20, R27, 0x4, R20 ;  /* 0x000000041b147825 */ /* 0x004fca00078e0014 */
[----:B0-----:R-:W2:Y:S04]  /*11e0*/  LD.E R29, desc[UR4][R20.64+0x8] ;  /* 0x00000804141d7980 */ /* 0x001ea8000c101900 */
[----:B--2---:R0:W-:Y:S04]  /*11f0*/  ST.E desc[UR4][R18.64+0x8], R29 ;  /* 0x0000081d12007985 */ /* 0x0041e8000c101904 */
[----:B------:R-:W2:Y:S02]  /*1200*/  LDG.E.64 R14, desc[UR6][R12.64+0x8] ;  /* 0x000008060c0e7981 */ /* 0x000ea4000c1e1b00 */
[----:B--2---:R-:W-:-:S05]  /*1210*/  IMAD.WIDE.U32 R14, R27, 0x4, R14 ;  /* 0x000000041b0e7825 */ /* 0x004fca00078e000e */
[----:B-1----:R-:W2:Y:S04]  /*1220*/  LD.E R28, desc[UR4][R14.64+0xc] ;  /* 0x00000c040e1c7980 */ /* 0x002ea8000c101900 */
        /* <DEDUP_REMOVED lines=10> */
[----:B--2---:R-:W-:-:S06]  /*12d0*/  IMAD.WIDE.U32 R20, R27, 0x4, R20 ;  /* 0x000000041b147825 */ /* 0x004fcc00078e0014 */
[----:B------:R-:W2:Y:S04]  /*12e0*/  LD.E R21, desc[UR4][R20.64+0x18] ;  /* 0x0000180414157980 */ /* 0x000ea8000c101900 */
[----:B--2---:R0:W-:Y:S04]  /*12f0*/  ST.E desc[UR4][R18.64+0x18], R21 ;  /* 0x0000181512007985 */ /* 0x0041e8000c101904 */
[----:B------:R-:W2:Y:S02]  /*1300*/  LDG.E.64 R14, desc[UR6][R12.64+0x8] ;  /* 0x000008060c0e7981 */ /* 0x000ea4000c1e1b00 */
[----:B--2---:R-:W-:-:S06]  /*1310*/  IMAD.WIDE.U32 R14, R27, 0x4, R14 ;  /* 0x000000041b0e7825 */ /* 0x004fcc00078e000e */
[----:B------:R-:W2:Y:S01]  /*1320*/  LD.E R15, desc[UR4][R14.64+0x1c] ;  /* 0x00001c040e0f7980 */ /* 0x000ea2000c101900 */
[----:B------:R-:W-:-:S03]  /*1330*/  VIADD R27, R27, 0x8 ;  /* 0x000000081b1b7836 */ /* 0x000fc60000000000 */
[----:B--2---:R0:W-:Y:S04]  /*1340*/  ST.E desc[UR4][R18.64+0x1c], R15 ;  /* 0x00001c0f12007985 */ /* 0x0041e8000c101904 */
.L_x_12:
[----:B------:R-:W-:Y:S05]  /*1350*/  @!P1 BRA `(.L_x_11) ;  /* 0x0000000000cc9947 */ /* 0x000fea0003800000 */
[----:B------:R-:W-:Y:S01]  /*1360*/  VIADD R14, R11, 0xffffffff ;  /* 0xffffffff0b0e7836 */ /* 0x000fe20000000000 */
[----:B------:R-:W-:-:S04]  /*1370*/  ISETP.NE.AND P1, PT, R24, RZ, PT ;  /* 0x000000ff1800720c */ /* 0x000fc80003f25270 */
[----:B------:R-:W-:-:S13]  /*1380*/  ISETP.GE.U32.AND P0, PT, R14, 0x3, PT ;  /* 0x000000030e00780c */ /* 0x000fda0003f06070 */
[----:B------:R-:W-:Y:S05]  /*1390*/  @!P0 BRA `(.L_x_13) ;  /* 0x0000000000588947 */ /* 0x000fea0003800000 */
[----:B------:R-:W-:Y:S02]  /*13a0*/  R2UR UR4, R6 ;  /* 0x00000000060472ca */ /* 0x000fe400000e0000 */
[----:B------:R-:W-:-:S13]  /*13b0*/  R2UR UR5, R7 ;  /* 0x00000000070572ca */ /* 0x000fda00000e0000 */
[----:B0-----:R-:W2:Y:S01]  /*13c0*/  LDG.E.64 R20, desc[UR4][R12.64+0x8] ;  /* 0x000008040c147981 */ /* 0x001ea2000c1e1b00 */
        /* <DEDUP_REMOVED lines=19> */
.L_x_13:
[----:B------:R-:W-:Y:S05]  /*1500*/  @!P1 BRA `(.L_x_11) ;  /* 0x0000000000609947 */ /* 0x000fea0003800000 */
[----:B------:R-:W-:Y:S02]  /*1510*/  R2UR UR4, R6 ;  /* 0x00000000060472ca */ /* 0x000fe400000e0000 */
[----:B------:R-:W-:-:S13]  /*1520*/  R2UR UR5, R7 ;  /* 0x00000000070572ca */ /* 0x000fda00000e0000 */
[----:B01----:R-:W2:Y:S01]  /*1530*/  LDG.E.64 R18, desc[UR4][R12.64+0x8] ;  /* 0x000008040c127981 */ /* 0x003ea2000c1e1b00 */
[----:B------:R-:W-:Y:S01]  /*1540*/  ISETP.NE.AND P0, PT, R24, 0x1, PT ;  /* 0x000000011800780c */ /* 0x000fe20003f05270 */
[----:B--2---:R-:W-:-:S06]  /*1550*/  IMAD.WIDE.U32 R18, R27, 0x4, R18 ;  /* 0x000000041b127825 */ /* 0x004fcc00078e0012 */
[----:B------:R-:W2:Y:S01]  /*1560*/  LD.E R19, desc[UR4][R18.64] ;  /* 0x0000000412137980 */ /* 0x000ea2000c101900 */
[----:B------:R-:W-:-:S05]  /*1570*/  IMAD.WIDE.U32 R14, R27, 0x4, R4 ;  /* 0x000000041b0e7825 */ /* 0x000fca00078e0004 */
[----:B--2---:R2:W-:Y:S01]  /*1580*/  ST.E desc[UR4][R14.64], R19 ;  /* 0x000000130e007985 */ /* 0x0045e2000c101904 */
[----:B------:R-:W-:Y:S05]  /*1590*/  @!P0 BRA `(.L_x_11) ;  /* 0x00000000003c8947 */ /* 0x000fea0003800000 */
[----:B------:R-:W-:Y:S02]  /*15a0*/  R2UR UR4, R6 ;  /* 0x00000000060472ca */ /* 0x000fe400000e0000 */
[----:B------:R-:W-:-:S13]  /*15b0*/  R2UR UR5, R7 ;  /* 0x00000000070572ca */ /* 0x000fda00000e0000 */
[----:B------:R-:W3:Y:S01]  /*15c0*/  LDG.E.64 R20, desc[UR4][R12.64+0x8] ;  /* 0x000008040c147981 */ /* 0x000ee2000c1e1b00 */
[----:B------:R-:W-:Y:S01]  /*15d0*/  ISETP.NE.AND P0, PT, R24, 0x2, PT ;  /* 0x000000021800780c */ /* 0x000fe20003f05270 */
[----:B---3--:R-:W-:-:S06]  /*15e0*/  IMAD.WIDE.U32 R20, R27, 0x4, R20 ;  /* 0x000000041b147825 */ /* 0x008fcc00078e0014 */
[----:B------:R-:W3:Y:S06]  /*15f0*/  LD.E R21, desc[UR4][R20.64+0x4] ;  /* 0x0000040414157980 */ /* 0x000eec000c101900 */
[----:B------:R-:W-:Y:S02]  /*1600*/  @P0 R2UR UR6, R6 ;  /* 0x00000000060602ca */ /* 0x000fe400000e0000 */
[----:B------:R-:W-:Y:S01]  /*1610*/  @P0 R2UR UR7, R7 ;  /* 0x00000000070702ca */ /* 0x000fe200000e0000 */
[----:B---3--:R3:W-:-:S12]  /*1620*/  ST.E desc[UR4][R14.64+0x4], R21 ;  /* 0x000004150e007985 */ /* 0x0087d8000c101904 */
[----:B--2---:R-:W2:Y:S01]  /*1630*/  @P0 LDG.E.64 R18, desc[UR6][R12.64+0x8] ;  /* 0x000008060c120981 */ /* 0x004ea2000c1e1b00 */
[----:B------:R-:W-:Y:S02]  /*1640*/  @P0 R2UR UR4, R6 ;  /* 0x00000000060402ca */ /* 0x000fe400000e0000 */
[----:B------:R-:W-:Y:S01]  /*1650*/  @P0 R2UR UR5, R7 ;  /* 0x00000000070502ca */ /* 0x000fe200000e0000 */
[----:B--2---:R-:W-:-:S12]  /*1660*/  @P0 IMAD.WIDE.U32 R18, R27, 0x4, R18 ;  /* 0x000000041b120825 */ /* 0x004fd800078e0012 */
[----:B------:R-:W2:Y:S04]  /*1670*/  @P0 LD.E R19, desc[UR4][R18.64+0x8] ;  /* 0x0000080412130980 */ /* 0x000ea8000c101900 */
[----:B--2---:R3:W-:Y:S02]  /*1680*/  @P0 ST.E desc[UR4][R14.64+0x8], R19 ;  /* 0x000008130e000985 */ /* 0x0047e4000c101904 */
.L_x_11:
[----:B------:R-:W-:Y:S02]  /*1690*/  R2UR UR4, R6 ;  /* 0x00000000060472ca */ /* 0x000fe400000e0000 */
[----:B------:R-:W-:-:S13]  /*16a0*/  R2UR UR5, R7 ;  /* 0x00000000070572ca */ /* 0x000fda00000e0000 */
[----:B------:R-:W0:Y:S02]  /*16b0*/  LDG.E R13, desc[UR4][R12.64] ;  /* 0x000000040c0d7981 */ /* 0x000e24000c1e1900 */
[----:B0123--:R-:W-:-:S04]  /*16c0*/  SHF.R.S32.HI R14, RZ, 0x1f, R13 ;  /* 0x0000001fff0e7819 */ /* 0x00ffc8000001140d */
[----:B------:R-:W-:-:S04]  /*16d0*/  LEA.HI R14, R14, R13, RZ, 0x5 ;  /* 0x0000000d0e0e7211 */ /* 0x000fc800078f28ff */
[----:B------:R-:W-:-:S05]  /*16e0*/  SHF.R.S32.HI R15, RZ, 0x5, R14 ;  /* 0x00000005ff0f7819 */ /* 0x000fca000001140e */
[----:B------:R-:W-:-:S05]  /*16f0*/  IMAD.WIDE R14, R15, 0x4, R16 ;  /* 0x000000040f0e7825 */ /* 0x000fca00078e0210 */
[----:B------:R-:W2:Y:S01]  /*1700*/  LD.E R19, desc[UR4][R14.64] ;  /* 0x000000040e137980 */ /* 0x000ea2000c101900 */
[----:B------:R-:W0:Y:S01]  /*1710*/  LDCU UR4, c[0x0][0x398] ;  /* 0x00007300ff0477ac */ /* 0x000e220008000800 */
[----:B------:R-:W-:Y:S01]  /*1720*/  IMAD.IADD R0, R9, 0x1, R0 ;  /* 0x0000000109007824 */ /* 0x000fe200078e0200 */
[----:B------:R-:W-:Y:S02]  /*1730*/  R2UR UR6, R6 ;  /* 0x00000000060672ca */ /* 0x000fe400000e0000 */
[----:B------:R-:W-:Y:S02]  /*1740*/  R2UR UR7, R7 ;  /* 0x00000000070772ca */ /* 0x000fe400000e0000 */
[----:B------:R-:W-:Y:S02]  /*1750*/  SHF.L.W.U32 R26, R26, R13, RZ ;  /* 0x0000000d1a1a7219 */ /* 0x000fe40000000eff */
[----:B0-----:R-:W-:Y:S02]  /*1760*/  ISETP.GE.AND P0, PT, R0, UR4, PT ;  /* 0x0000000400007c0c */ /* 0x001fe4000bf06270 */
[----:B--2---:R-:W-:-:S07]  /*1770*/  LOP3.LUT R19, R19, R26, RZ, 0x30, !PT ;  /* 0x0000001a13137212 */ /* 0x004fce00078e30ff */
[----:B------:R0:W-:Y:S04]  /*1780*/  ST.E desc[UR6][R14.64], R19 ;  /* 0x000000130e007985 */ /* 0x0001e8000c101906 */
[----:B------:R-:W-:Y:S05]  /*1790*/  @!P0 BRA `(.L_x_14) ;  /* 0xfffffff000588947 */ /* 0x000fea000383ffff */
.L_x_5:
[----:B------:R-:W-:Y:S05]  /*17a0*/  WARPSYNC.ALL ;  /* 0x0000000000007948 */ /* 0x000fea0003800000 */
[----:B------:R-:W-:Y:S01]  /*17b0*/  BAR.SYNC.DEFER_BLOCKING 0x0 ;  /* 0x0000000000007b1d */ /* 0x000fe20000010000 */
[----:B------:R-:W-:-:S13]  /*17c0*/  ISETP.NE.AND P0, PT, R3, RZ, PT ;  /* 0x000000ff0300720c */ /* 0x000fda0003f05270 */
[----:B------:R-:W-:Y:S05]  /*17d0*/  @P0 EXIT ;  /* 0x000000000000094d */ /* 0x000fea0003800000 */
[----:B------:R-:W1:Y:S01]  /*17e0*/  LDC.64 R8, c[0x0][0x3a0] ;  /* 0x0000e800ff087b82 */ /* 0x000e620000000a00 */
[----:B--2---:R-:W-:Y:S01]  /*17f0*/  R2UR UR6, R6 ;  /* 0x00000000060672ca */ /* 0x004fe200000e0000 */
[----:B------:R-:W-:Y:S01]  /*1800*/  IMAD.MOV.U32 R3, RZ, RZ, RZ ;  /* 0x000000ffff037224 */ /* 0x000fe200078e00ff */
[----:B------:R-:W-:Y:S01]  /*1810*/  R2UR UR7, R7 ;  /* 0x00000000070772ca */ /* 0x000fe200000e0000 */
[----:B------:R-:W2:Y:S01]  /*1820*/  LDCU.64 UR4, c[0x4][0x10] ;  /* 0x01000200ff0477ac */ /* 0x000ea20008000a00 */
[----:B------:R-:W-:Y:S01]  /*1830*/  MOV R0, 0x0 ;  /* 0x0000000000007802 */ /* 0x000fe20000000f00 */
[----:B------:R-:W-:Y:S01]  /*1840*/  IMAD.MOV.U32 R6, RZ, RZ, R23 ;  /* 0x000000ffff067224 */ /* 0x000fe200078e0017 */
[----:B------:R3:W-:Y:S01]  /*1850*/  STL.64 [R1], R2 ;  /* 0x0000000201007387 */ /* 0x0007e20000100a00 */
[----:B------:R-:W-:Y:S01]  /*1860*/  IMAD.MOV.U32 R7, RZ, RZ, R22 ;  /* 0x000000ffff077224 */ /* 0x000fe200078e0016 */
[----:B------:R3:W4:Y:S01]  /*1870*/  LDC.64 R10, c[0x4][R0] ;  /* 0x01000000000a7b82 */ /* 0x0007220000000a00 */
[----:B--2---:R-:W-:-:S02]  /*1880*/  IMAD.U32 R4, RZ, RZ, UR4 ;  /* 0x00000004ff047e24 */ /* 0x004fc4000f8e00ff */
[----:B-1----:R-:W-:-:S04]  /*1890*/  IMAD.WIDE.U32 R8, R2, 0x4, R8 ;  /* 0x0000000402087825 */ /* 0x002fc800078e0008 */
[----:B------:R-:W-:Y:S01]  /*18a0*/  IMAD.U32 R5, RZ, RZ, UR5 ;  /* 0x00000005ff057e24 */ /* 0x000fe2000f8e00ff */
[----:B------:R3:W-:Y:S06]  /*18b0*/  STG.E desc[UR6][R8.64], RZ ;  /* 0x000000ff08007986 */ /* 0x0007ec000c101906 */
[----:B0-----:R-:W-:-:S07]  /*18c0*/  LEPC R20, `(.L_x_15) ;  /* 0x000000001014794e */ /* 0x001fce0000000000 */
[----:B---34-:R-:W-:Y:S05]  /*18d0*/  CALL.ABS.NOINC R10 ;  /* 0x000000000a007343 */ /* 0x018fea0003c00000 */
.L_x_15:
[----:B------:R-:W-:Y:S05]  /*18e0*/  EXIT ;  /* 0x000000000000794d */ /* 0x000fea0003800000 */
.L_x_16:
[----:B------:R-:W-:-:S00]  /*18f0*/  BRA `(.L_x_16) ;  /* 0xfffffffc00fc7947 */ /* 0x000fc0000383ffff */
[----:B------:R-:W-:-:S00]  /*1900*/  NOP ;  /* 0x0000000000007918 */ /* 0x000fc00000000000 */
[----:B------:R-:W-:-:S00]  /*1910*/  NOP ;  /* 0x0000000000007918 */ /* 0x000fc00000000000 */
[----:B------:R-:W-:-:S00]  /*1920*/  NOP ;  /* 0x0000000000007918 */ /* 0x000fc00000000000 */
[----:B------:R-:W-:-:S00]  /*1930*/  NOP ;  /* 0x0000000000007918 */ /* 0x000fc00000000000 */
[----:B------:R-:W-:-:S00]  /*1940*/  NOP ;  /* 0x0000000000007918 */ /* 0x000fc00000000000 */
[----:B------:R-:W-:-:S00]  /*1950*/  NOP ;  /* 0x0000000000007918 */ /* 0x000fc00000000000 */
[----:B------:R-:W-:-:S00]  /*1960*/  NOP ;  /* 0x0000000000007918 */ /* 0x000fc00000000000 */
[----:B------:R-:W-:-:S00]  /*1970*/  NOP ;  /* 0x0000000000007918 */ /* 0x000fc00000000000 */
.L_x_17:


//--------------------- .nv.global.init           --------------------------
	.section	.nv.global.init,"aw",@progbits
.nv.global.init:
	.type		$str$3,@object
	.size		$str$3,(.L_0 - $str$3)
$str$3:
        /*0000*/ 	.byte	0x63, 0x6f, 0x75, 0x6e, 0x74, 0x5b, 0x25, 0x64, 0x5d, 0x3a, 0x25, 0x64, 0x0a, 0x00
.L_0:


//--------------------- .nv.shared.reserved.0     --------------------------
	.section	.nv.shared.reserved.0,"aw",@nobits
	.weak		__nv_reservedSMEM_offset_0_alias
	.size		__nv_reservedSMEM_offset_0_alias, 0, 64
	.other		__nv_reservedSMEM_offset_0_alias,@"STO_CUDA_RESERVED_SHARED STV_DEFAULT"
__nv_reservedSMEM_offset_0_alias:
	.zero		0
	.zero		64


//--------------------- .nv.constant0._Z8gpu_findP4DataP4statiiijPi --------------------------
	.section	.nv.constant0._Z8gpu_findP4DataP4statiiijPi,"a",@progbits
	.sectionflags	@""
	.align	4
.nv.constant0._Z8gpu_findP4DataP4statiiijPi:
	.zero		936


//--------------------- SYMBOLS --------------------------

	.type		.nv.reservedSmem.offset0,@object
	.size		.nv.reservedSmem.offset0,0x4
	.type		vprintf,@function
	.type		malloc,@function
